//
// Generated by NVIDIA NVVM Compiler
//
// Compiler Build ID: CL-36424714
// Cuda compilation tools, release 13.0, V13.0.88
// Based on NVVM 20.0.0
//

.version 9.0
.target sm_100
.address_size 64

	// .globl	_Z10cuda_hellov
.extern .func  (.param .b32 func_retval0) vprintf
(
	.param .b64 vprintf_param_0,
	.param .b64 vprintf_param_1
)
;
.global .align 1 .b8 $str[16] = {104, 101, 108, 108, 111, 32, 102, 114, 111, 109, 32, 71, 80, 85, 10};

.visible .entry _Z10cuda_hellov()
{
	.reg .b32 	%r<3>;
	.reg .b64 	%rd<3>;

	mov.u64 	%rd1, $str;
	cvta.global.u64 	%rd2, %rd1;
	{ // callseq 0, 0
	.param .b64 param0;
	st.param.b64 	[param0], %rd2;
	.param .b64 param1;
	st.param.b64 	[param1], 0;
	.param .b32 retval0;
	call.uni (retval0), 
	vprintf, 
	(
	param0, 
	param1
	);
	ld.param.b32 	%r1, [retval0];
	} // callseq 0
	ret;

}


// ===== COMPILED SASS (sm_100) =====

	.target	sm_100

	.elftype	@"ET_EXEC"


//--------------------- .note.nv.tkinfo           --------------------------
	.section	.note.nv.tkinfo,"",@"SHT_NOTE"
	.sectionflags	@"SHF_NOTE_NV_TKINFO"
	.tkinfo
        /*0018*/ 	.word	0x00000002
        /*0030*/ 	.string	""
        /*0030*/ 	.string	"ptxas"
        /*0030*/ 	.string	"Cuda compilation tools, release 13.0, V13.0.88"
        /*0030*/ 	.string	"Build cuda_13.0.r13.0/compiler.36424714_0"
        /*0030*/ 	.string	"-arch sm_100 -m 64 "



//--------------------- .note.nv.cuinfo           --------------------------
	.section	.note.nv.cuinfo,"",@"SHT_NOTE"
	.sectionflags	@"SHF_NOTE_NV_CUINFO"
        /*0018*/ 	.short	0x0002
        /*001a*/ 	.short	0x0064
        /*001c*/ 	.short	0x0082
	.zero		2


//--------------------- .nv.info                  --------------------------
	.section	.nv.info,"",@"SHT_CUDA_INFO"
	.align	4


	//----- nvinfo : EIATTR_REGCOUNT
	.align		4
        /*0000*/ 	.byte	0x04, 0x2f
        /*0002*/ 	.short	(.L_2 - .L_1)
	.align		4
.L_1:
        /*0004*/ 	.word	index@(_Z10cuda_hellov)
        /*0008*/ 	.word	0x00000018


	//----- nvinfo : EIATTR_FRAME_SIZE
	.align		4
.L_2:
        /*000c*/ 	.byte	0x04, 0x11
        /*000e*/ 	.short	(.L_4 - .L_3)
	.align		4
.L_3:
        /*0010*/ 	.word	index@(_Z10cuda_hellov)
        /*0014*/ 	.word	0x00000000


	//----- nvinfo : EIATTR_MIN_STACK_SIZE
	.align		4
.L_4:
        /*0018*/ 	.byte	0x04, 0x12
        /*001a*/ 	.short	(.L_6 - .L_5)
	.align		4
.L_5:
        /*001c*/ 	.word	index@(_Z10cuda_hellov)
        /*0020*/ 	.word	0x00000000
.L_6:


//--------------------- .nv.compat                --------------------------
	.section	.nv.compat,"",@"SHT_CUDA_COMPAT_INFO"
	.align	4
        /*0000*/ 	.byte	0x02, 0x09, 0x00, 0x00, 0x02, 0x02, 0x01, 0x00, 0x02, 0x05, 0x05, 0x00, 0x03, 0x07, 0x01, 0x01
        /*0010*/ 	.byte	0x02, 0x03, 0x00, 0x00, 0x02, 0x06, 0x01, 0x00, 0x04, 0x0b, 0x08, 0x00, 0x09, 0x00, 0x00, 0x00
        /*0020*/ 	.byte	0x00, 0x00, 0x00, 0x00


//--------------------- .nv.info._Z10cuda_hellov  --------------------------
	.section	.nv.info._Z10cuda_hellov,"",@"SHT_CUDA_INFO"
	.sectionflags	@""
	.align	4


	//----- nvinfo : EIATTR_CUDA_API_VERSION
	.align		4
        /*0000*/ 	.byte	0x04, 0x37
        /*0002*/ 	.short	(.L_8 - .L_7)
.L_7:
        /*0004*/ 	.word	0x00000082


	//----- nvinfo : EIATTR_SPARSE_MMA_MASK
	.align		4
.L_8:
        /*0008*/ 	.byte	0x03, 0x50
        /*000a*/ 	.short	0x0000


	//----- nvinfo : EIATTR_MAXREG_COUNT
	.align		4
        /*000c*/ 	.byte	0x03, 0x1b
        /*000e*/ 	.short	0x00ff


	//----- nvinfo : EIATTR_EXTERNS
	.align		4
        /*0010*/ 	.byte	0x04, 0x0f
        /*0012*/ 	.short	(.L_10 - .L_9)


	//   ....[0]....
	.align		4
.L_9:
        /*0014*/ 	.word	index@(vprintf)


	//----- nvinfo : EIATTR_MERCURY_ISA_VERSION
	.align		4
.L_10:
        /*0018*/ 	.byte	0x03, 0x5f
        /*001a*/ 	.short	0x0101


	//----- nvinfo : EIATTR_VRC_CTA_INIT_COUNT
	.align		4
        /*001c*/ 	.byte	0x02, 0x4a
	.zero		1
	.zero		1


	//----- nvinfo : EIATTR_SYSCALL_OFFSETS
	.align		4
        /*0020*/ 	.byte	0x04, 0x46
        /*0022*/ 	.short	(.L_12 - .L_11)


	//   ....[0]....
.L_11:
        /*0024*/ 	.word	0x00000080


	//----- nvinfo : EIATTR_EXIT_INSTR_OFFSETS
	.align		4
.L_12:
        /*0028*/ 	.byte	0x04, 0x1c
        /*002a*/ 	.short	(.L_14 - .L_13)


	//   ....[0]....
.L_13:
        /*002c*/ 	.word	0x00000090


	//----- nvinfo : EIATTR_SW_WAR
	.align		4
.L_14:
        /*0030*/ 	.byte	0x04, 0x36
        /*0032*/ 	.short	(.L_16 - .L_15)
.L_15:
        /*0034*/ 	.word	0x00000008
.L_16:


//--------------------- .nv.callgraph             --------------------------
	.section	.nv.callgraph,"",@"SHT_CUDA_CALLGRAPH"
	.align	4
	.sectionentsize	8
	.align		4
        /*0000*/ 	.word	0x00000000
	.align		4
        /*0004*/ 	.word	0xffffffff
	.align		4
        /*0008*/ 	.word	index@(_Z10cuda_hellov)
	.align		4
        /*000c*/ 	.word	index@(vprintf)
	.align		4
        /*0010*/ 	.word	0x00000000
	.align		4
        /*0014*/ 	.word	0xfffffffe
	.align		4
        /*0018*/ 	.word	0x00000000
	.align		4
        /*001c*/ 	.word	0xfffffffd
	.align		4
        /*0020*/ 	.word	0x00000000
	.align		4
        /*0024*/ 	.word	0xfffffffc


//--------------------- .nv.constant4             --------------------------
	.section	.nv.constant4,"a",@progbits
	.align	8
	.align		8
.nv.constant4:
        /*0000*/ 	.dword	vprintf
	.align		8
        /*0008*/ 	.dword	$str


//--------------------- .text._Z10cuda_hellov     --------------------------
	.section	.text._Z10cuda_hellov,"ax",@progbits
	.align	128
        .global         _Z10cuda_hellov
        .type           _Z10cuda_hellov,@function
        .size           _Z10cuda_hellov,(.L_x_2 - _Z10cuda_hellov)
        .other          _Z10cuda_hellov,@"STO_CUDA_ENTRY STV_DEFAULT"
_Z10cuda_hellov:
.text._Z10cuda_hellov:
[----:B------:R-:W0:Y:S01]  /*0000*/  LDC R1, c[0x0][0x37c] ;  /* 0x0000df00ff017b82 */ /* 0x000e220000000800 */
[----:B------:R-:W-:Y:S01]  /*0010*/  MOV R0, 0x0 ;  /* 0x0000000000007802 */ /* 0x000fe20000000f00 */
[----:B------:R-:W1:Y:S01]  /*0020*/  LDCU.64 UR4, c[0x4][0x8] ;  /* 0x01000100ff0477ac */ /* 0x000e620008000a00 */
[----:B------:R-:W-:-:S05]  /*0030*/  CS2R R6, SRZ ;  /* 0x0000000000067805 */ /* 0x000fca000001ff00 */
[----:B------:R2:W3:Y:S01]  /*0040*/  LDC.64 R2, c[0x4][R0] ;  /* 0x0100000000027b82 */ /* 0x0004e20000000a00 */
[----:B-1----:R-:W-:Y:S02]  /*0050*/  IMAD.U32 R4, RZ, RZ, UR4 ;  /* 0x00000004ff047e24 */ /* 0x002fe4000f8e00ff */
[----:B--2---:R-:W-:-:S07]  /*0060*/  IMAD.U32 R5, RZ, RZ, UR5 ;  /* 0x00000005ff057e24 */ /* 0x004fce000f8e00ff */
[----:B------:R-:W-:-:S07]  /*0070*/  LEPC R20, `(.L_x_0) ;  /* 0x000000001014794e */ /* 0x000fce0000000000 */
[----:B0--3--:R-:W-:Y:S05]  /*0080*/  CALL.ABS.NOINC R2 ;  /* 0x0000000002007343 */ /* 0x009fea0003c00000 */
.L_x_0:
[----:B------:R-:W-:Y:S05]  /*0090*/  EXIT ;  /* 0x000000000000794d */ /* 0x000fea0003800000 */
.L_x_1:
[----:B------:R-:W-:-:S00]  /*00a0*/  BRA `(.L_x_1) ;  /* 0xfffffffc00fc7947 */ /* 0x000fc0000383ffff */
[----:B------:R-:W-:-:S00]  /*00b0*/  NOP ;  /* 0x0000000000007918 */ /* 0x000fc00000000000 */
        /* <DEDUP_REMOVED lines=12> */
.L_x_2:


//--------------------- .nv.global.init           --------------------------
	.section	.nv.global.init,"aw",@progbits
.nv.global.init:
	.type		$str,@object
	.size		$str,(.L_0 - $str)
$str:
        /*0000*/ 	.byte	0x68, 0x65, 0x6c, 0x6c, 0x6f, 0x20, 0x66, 0x72, 0x6f, 0x6d, 0x20, 0x47, 0x50, 0x55, 0x0a, 0x00
.L_0:


//--------------------- .nv.shared.reserved.0     --------------------------
	.section	.nv.shared.reserved.0,"aw",@nobits
	.weak		__nv_reservedSMEM_offset_0_alias
	.size		__nv_reservedSMEM_offset_0_alias, 0, 64
	.other		__nv_reservedSMEM_offset_0_alias,@"STO_CUDA_RESERVED_SHARED STV_DEFAULT"
__nv_reservedSMEM_offset_0_alias:
	.zero		0
	.zero		64


//--------------------- .nv.constant0._Z10cuda_hellov --------------------------
	.section	.nv.constant0._Z10cuda_hellov,"a",@progbits
	.sectionflags	@""
	.align	4
.nv.constant0._Z10cuda_hellov:
	.zero		896


//--------------------- SYMBOLS --------------------------

	.type		.nv.reservedSmem.offset0,@object
	.size		.nv.reservedSmem.offset0,0x4
	.type		vprintf,@function
